//
// Generated by NVIDIA NVVM Compiler
//
// Compiler Build ID: CL-36424714
// Cuda compilation tools, release 13.0, V13.0.88
// Based on NVVM 20.0.0
//

.version 9.0
.target sm_100
.address_size 64

	// .globl	_Z8ImShrunkPhS_jjjjj

.visible .entry _Z8ImShrunkPhS_jjjjj(
	.param .u64 .ptr .align 1 _Z8ImShrunkPhS_jjjjj_param_0,
	.param .u64 .ptr .align 1 _Z8ImShrunkPhS_jjjjj_param_1,
	.param .u32 _Z8ImShrunkPhS_jjjjj_param_2,
	.param .u32 _Z8ImShrunkPhS_jjjjj_param_3,
	.param .u32 _Z8ImShrunkPhS_jjjjj_param_4,
	.param .u32 _Z8ImShrunkPhS_jjjjj_param_5,
	.param .u32 _Z8ImShrunkPhS_jjjjj_param_6
)
{
	.reg .pred 	%p<2>;
	.reg .b16 	%rs<4>;
	.reg .b32 	%r<26>;
	.reg .b64 	%rd<17>;

	ld.param.u64 	%rd1, [_Z8ImShrunkPhS_jjjjj_param_0];
	ld.param.u64 	%rd2, [_Z8ImShrunkPhS_jjjjj_param_1];
	ld.param.u32 	%r3, [_Z8ImShrunkPhS_jjjjj_param_2];
	ld.param.u32 	%r4, [_Z8ImShrunkPhS_jjjjj_param_3];
	ld.param.u32 	%r5, [_Z8ImShrunkPhS_jjjjj_param_4];
	ld.param.u32 	%r6, [_Z8ImShrunkPhS_jjjjj_param_6];
	mov.u32 	%r7, %ntid.x;
	mov.u32 	%r8, %ctaid.x;
	mov.u32 	%r9, %tid.x;
	add.s32 	%r10, %r7, %r3;
	add.s32 	%r11, %r10, -1;
	div.u32 	%r12, %r11, %r7;
	div.u32 	%r1, %r8, %r12;
	mul.lo.s32 	%r13, %r1, %r12;
	sub.s32 	%r14, %r8, %r13;
	mad.lo.s32 	%r2, %r14, %r7, %r9;
	setp.ge.u32 	%p1, %r2, %r3;
	@%p1 bra 	$L__BB0_2;
	cvta.to.global.u64 	%rd3, %rd2;
	cvta.to.global.u64 	%rd4, %rd1;
	mad.lo.s32 	%r15, %r3, 3, 3;
	and.b32  	%r16, %r15, -4;
	mul.lo.s32 	%r17, %r6, %r5;
	mul.lo.s32 	%r18, %r17, %r1;
	mul.lo.s32 	%r19, %r2, 3;
	mad.lo.s32 	%r20, %r1, %r16, %r19;
	mad.lo.s32 	%r21, %r19, %r4, %r18;
	cvt.u64.u32 	%rd5, %r21;
	add.s64 	%rd6, %rd3, %rd5;
	ld.global.u8 	%rs1, [%rd6];
	cvt.u64.u32 	%rd7, %r20;
	add.s64 	%rd8, %rd4, %rd7;
	st.global.u8 	[%rd8], %rs1;
	add.s32 	%r22, %r21, 1;
	cvt.u64.u32 	%rd9, %r22;
	add.s64 	%rd10, %rd3, %rd9;
	ld.global.u8 	%rs2, [%rd10];
	add.s32 	%r23, %r20, 1;
	cvt.u64.u32 	%rd11, %r23;
	add.s64 	%rd12, %rd4, %rd11;
	st.global.u8 	[%rd12], %rs2;
	add.s32 	%r24, %r21, 2;
	cvt.u64.u32 	%rd13, %r24;
	add.s64 	%rd14, %rd3, %rd13;
	ld.global.u8 	%rs3, [%rd14];
	add.s32 	%r25, %r20, 2;
	cvt.u64.u32 	%rd15, %r25;
	add.s64 	%rd16, %rd4, %rd15;
	st.global.u8 	[%rd16], %rs3;
$L__BB0_2:
	ret;

}


// ===== COMPILED SASS (sm_100) =====

	.target	sm_100

	.elftype	@"ET_EXEC"


//--------------------- .note.nv.tkinfo           --------------------------
	.section	.note.nv.tkinfo,"",@"SHT_NOTE"
	.sectionflags	@"SHF_NOTE_NV_TKINFO"
	.tkinfo
        /*0018*/ 	.word	0x00000002
        /*0030*/ 	.string	""
        /*0030*/ 	.string	"ptxas"
        /*0030*/ 	.string	"Cuda compilation tools, release 13.0, V13.0.88"
        /*0030*/ 	.string	"Build cuda_13.0.r13.0/compiler.36424714_0"
        /*0030*/ 	.string	"-arch sm_100 -m 64 "



//--------------------- .note.nv.cuinfo           --------------------------
	.section	.note.nv.cuinfo,"",@"SHT_NOTE"
	.sectionflags	@"SHF_NOTE_NV_CUINFO"
        /*0018*/ 	.short	0x0002
        /*001a*/ 	.short	0x0064
        /*001c*/ 	.short	0x0082
	.zero		2


//--------------------- .nv.info                  --------------------------
	.section	.nv.info,"",@"SHT_CUDA_INFO"
	.align	4


	//----- nvinfo : EIATTR_REGCOUNT
	.align		4
        /*0000*/ 	.byte	0x04, 0x2f
        /*0002*/ 	.short	(.L_1 - .L_0)
	.align		4
.L_0:
        /*0004*/ 	.word	index@(_Z8ImShrunkPhS_jjjjj)
        /*0008*/ 	.word	0x0000000e


	//----- nvinfo : EIATTR_FRAME_SIZE
	.align		4
.L_1:
        /*000c*/ 	.byte	0x04, 0x11
        /*000e*/ 	.short	(.L_3 - .L_2)
	.align		4
.L_2:
        /*0010*/ 	.word	index@(_Z8ImShrunkPhS_jjjjj)
        /*0014*/ 	.word	0x00000000


	//----- nvinfo : EIATTR_MIN_STACK_SIZE
	.align		4
.L_3:
        /*0018*/ 	.byte	0x04, 0x12
        /*001a*/ 	.short	(.L_5 - .L_4)
	.align		4
.L_4:
        /*001c*/ 	.word	index@(_Z8ImShrunkPhS_jjjjj)
        /*0020*/ 	.word	0x00000000
.L_5:


//--------------------- .nv.compat                --------------------------
	.section	.nv.compat,"",@"SHT_CUDA_COMPAT_INFO"
	.align	4
        /*0000*/ 	.byte	0x02, 0x09, 0x00, 0x00, 0x02, 0x02, 0x01, 0x00, 0x02, 0x05, 0x05, 0x00, 0x03, 0x07, 0x01, 0x01
        /*0010*/ 	.byte	0x02, 0x03, 0x00, 0x00, 0x02, 0x06, 0x01, 0x00, 0x04, 0x0b, 0x08, 0x00, 0x09, 0x00, 0x00, 0x00
        /*0020*/ 	.byte	0x00, 0x00, 0x00, 0x00


//--------------------- .nv.info._Z8ImShrunkPhS_jjjjj --------------------------
	.section	.nv.info._Z8ImShrunkPhS_jjjjj,"",@"SHT_CUDA_INFO"
	.sectionflags	@""
	.align	4


	//----- nvinfo : EIATTR_CUDA_API_VERSION
	.align		4
        /*0000*/ 	.byte	0x04, 0x37
        /*0002*/ 	.short	(.L_7 - .L_6)
.L_6:
        /*0004*/ 	.word	0x00000082


	//----- nvinfo : EIATTR_KPARAM_INFO
	.align		4
.L_7:
        /*0008*/ 	.byte	0x04, 0x17
        /*000a*/ 	.short	(.L_9 - .L_8)
.L_8:
        /*000c*/ 	.word	0x00000000
        /*0010*/ 	.short	0x0006
        /*0012*/ 	.short	0x0020
        /*0014*/ 	.byte	0x00, 0xf0, 0x11, 0x00


	//----- nvinfo : EIATTR_KPARAM_INFO
	.align		4
.L_9:
        /*0018*/ 	.byte	0x04, 0x17
        /*001a*/ 	.short	(.L_11 - .L_10)
.L_10:
        /*001c*/ 	.word	0x00000000
        /*0020*/ 	.short	0x0005
        /*0022*/ 	.short	0x001c
        /*0024*/ 	.byte	0x00, 0xf0, 0x11, 0x00


	//----- nvinfo : EIATTR_KPARAM_INFO
	.align		4
.L_11:
        /*0028*/ 	.byte	0x04, 0x17
        /*002a*/ 	.short	(.L_13 - .L_12)
.L_12:
        /*002c*/ 	.word	0x00000000
        /*0030*/ 	.short	0x0004
        /*0032*/ 	.short	0x0018
        /*0034*/ 	.byte	0x00, 0xf0, 0x11, 0x00


	//----- nvinfo : EIATTR_KPARAM_INFO
	.align		4
.L_13:
        /*0038*/ 	.byte	0x04, 0x17
        /*003a*/ 	.short	(.L_15 - .L_14)
.L_14:
        /*003c*/ 	.word	0x00000000
        /*0040*/ 	.short	0x0003
        /*0042*/ 	.short	0x0014
        /*0044*/ 	.byte	0x00, 0xf0, 0x11, 0x00


	//----- nvinfo : EIATTR_KPARAM_INFO
	.align		4
.L_15:
        /*0048*/ 	.byte	0x04, 0x17
        /*004a*/ 	.short	(.L_17 - .L_16)
.L_16:
        /*004c*/ 	.word	0x00000000
        /*0050*/ 	.short	0x0002
        /*0052*/ 	.short	0x0010
        /*0054*/ 	.byte	0x00, 0xf0, 0x11, 0x00


	//----- nvinfo : EIATTR_KPARAM_INFO
	.align		4
.L_17:
        /*0058*/ 	.byte	0x04, 0x17
        /*005a*/ 	.short	(.L_19 - .L_18)
.L_18:
        /*005c*/ 	.word	0x00000000
        /*0060*/ 	.short	0x0001
        /*0062*/ 	.short	0x0008
        /*0064*/ 	.byte	0x00, 0xf5, 0x21, 0x00


	//----- nvinfo : EIATTR_KPARAM_INFO
	.align		4
.L_19:
        /*0068*/ 	.byte	0x04, 0x17
        /*006a*/ 	.short	(.L_21 - .L_20)
.L_20:
        /*006c*/ 	.word	0x00000000
        /*0070*/ 	.short	0x0000
        /*0072*/ 	.short	0x0000
        /*0074*/ 	.byte	0x00, 0xf5, 0x21, 0x00


	//----- nvinfo : EIATTR_SPARSE_MMA_MASK
	.align		4
.L_21:
        /*0078*/ 	.byte	0x03, 0x50
        /*007a*/ 	.short	0x0000


	//----- nvinfo : EIATTR_MAXREG_COUNT
	.align		4
        /*007c*/ 	.byte	0x03, 0x1b
        /*007e*/ 	.short	0x00ff


	//----- nvinfo : EIATTR_MERCURY_ISA_VERSION
	.align		4
        /*0080*/ 	.byte	0x03, 0x5f
        /*0082*/ 	.short	0x0101


	//----- nvinfo : EIATTR_VRC_CTA_INIT_COUNT
	.align		4
        /*0084*/ 	.byte	0x02, 0x4a
	.zero		1
	.zero		1


	//----- nvinfo : EIATTR_EXIT_INSTR_OFFSETS
	.align		4
        /*0088*/ 	.byte	0x04, 0x1c
        /*008a*/ 	.short	(.L_23 - .L_22)


	//   ....[0]....
.L_22:
        /*008c*/ 	.word	0x000002e0


	//   ....[1]....
        /*0090*/ 	.word	0x00000520


	//----- nvinfo : EIATTR_CBANK_PARAM_SIZE
	.align		4
.L_23:
        /*0094*/ 	.byte	0x03, 0x19
        /*0096*/ 	.short	0x0024


	//----- nvinfo : EIATTR_PARAM_CBANK
	.align		4
        /*0098*/ 	.byte	0x04, 0x0a
        /*009a*/ 	.short	(.L_25 - .L_24)
	.align		4
.L_24:
        /*009c*/ 	.word	index@(.nv.constant0._Z8ImShrunkPhS_jjjjj)
        /*00a0*/ 	.short	0x0380
        /*00a2*/ 	.short	0x0024


	//----- nvinfo : EIATTR_SW_WAR
	.align		4
.L_25:
        /*00a4*/ 	.byte	0x04, 0x36
        /*00a6*/ 	.short	(.L_27 - .L_26)
.L_26:
        /*00a8*/ 	.word	0x00000008
.L_27:


//--------------------- .nv.callgraph             --------------------------
	.section	.nv.callgraph,"",@"SHT_CUDA_CALLGRAPH"
	.align	4
	.sectionentsize	8
	.align		4
        /*0000*/ 	.word	0x00000000
	.align		4
        /*0004*/ 	.word	0xffffffff
	.align		4
        /*0008*/ 	.word	0x00000000
	.align		4
        /*000c*/ 	.word	0xfffffffe
	.align		4
        /*0010*/ 	.word	0x00000000
	.align		4
        /*0014*/ 	.word	0xfffffffd
	.align		4
        /*0018*/ 	.word	0x00000000
	.align		4
        /*001c*/ 	.word	0xfffffffc


//--------------------- .text._Z8ImShrunkPhS_jjjjj --------------------------
	.section	.text._Z8ImShrunkPhS_jjjjj,"ax",@progbits
	.align	128
        .global         _Z8ImShrunkPhS_jjjjj
        .type           _Z8ImShrunkPhS_jjjjj,@function
        .size           _Z8ImShrunkPhS_jjjjj,(.L_x_1 - _Z8ImShrunkPhS_jjjjj)
        .other          _Z8ImShrunkPhS_jjjjj,@"STO_CUDA_ENTRY STV_DEFAULT"
_Z8ImShrunkPhS_jjjjj:
.text._Z8ImShrunkPhS_jjjjj:
[----:B------:R-:W-:Y:S08]  /*0000*/  LDC R1, c[0x0][0x37c] ;  /* 0x0000df00ff017b82 */ /* 0x000ff00000000800 */
[----:B------:R-:W0:Y:S08]  /*0010*/  LDC R7, c[0x0][0x360] ;  /* 0x0000d800ff077b82 */ /* 0x000e300000000800 */
[----:B------:R-:W1:Y:S08]  /*0020*/  LDC R0, c[0x0][0x390] ;  /* 0x0000e400ff007b82 */ /* 0x000e700000000800 */
[----:B------:R-:W2:Y:S01]  /*0030*/  S2UR UR4, SR_CTAID.X ;  /* 0x00000000000479c3 */ /* 0x000ea20000002500 */
[----:B0-----:R-:W0:Y:S01]  /*0040*/  I2F.U32.RP R4, R7 ;  /* 0x0000000700047306 */ /* 0x001e220000209000 */
[----:B------:R-:W-:-:S07]  /*0050*/  ISETP.NE.U32.AND P2, PT, R7, RZ, PT ;  /* 0x000000ff0700720c */ /* 0x000fce0003f45070 */
[----:B0-----:R-:W0:Y:S02]  /*0060*/  MUFU.RCP R4, R4 ;  /* 0x0000000400047308 */ /* 0x001e240000001000 */
[----:B0-----:R-:W-:-:S06]  /*0070*/  VIADD R3, R4, 0xffffffe ;  /* 0x0ffffffe04037836 */ /* 0x001fcc0000000000 */
[----:B------:R-:W0:Y:S02]  /*0080*/  F2I.FTZ.U32.TRUNC.NTZ R3, R3 ;  /* 0x0000000300037305 */ /* 0x000e24000021f000 */
[----:B0-----:R-:W-:-:S04]  /*0090*/  IMAD.MOV R2, RZ, RZ, -R3 ;  /* 0x000000ffff027224 */ /* 0x001fc800078e0a03 */
[----:B------:R-:W-:Y:S02]  /*00a0*/  IMAD R5, R2, R7, RZ ;  /* 0x0000000702057224 */ /* 0x000fe400078e02ff */
[----:B------:R-:W-:-:S05]  /*00b0*/  HFMA2 R2, -RZ, RZ, 0, 0 ;  /* 0x00000000ff027431 */ /* 0x000fca00000001ff */
[----:B------:R-:W-:Y:S01]  /*00c0*/  IMAD.HI.U32 R5, R3, R5, R2 ;  /* 0x0000000503057227 */ /* 0x000fe200078e0002 */
[----:B-1----:R-:W-:-:S05]  /*00d0*/  IADD3 R2, PT, PT, R7, -0x1, R0 ;  /* 0xffffffff07027810 */ /* 0x002fca0007ffe000 */
[----:B------:R-:W-:-:S04]  /*00e0*/  IMAD.HI.U32 R5, R5, R2, RZ ;  /* 0x0000000205057227 */ /* 0x000fc800078e00ff */
[----:B------:R-:W-:-:S04]  /*00f0*/  IMAD.MOV R4, RZ, RZ, -R5 ;  /* 0x000000ffff047224 */ /* 0x000fc800078e0a05 */
[----:B------:R-:W-:-:S05]  /*0100*/  IMAD R2, R7, R4, R2 ;  /* 0x0000000407027224 */ /* 0x000fca00078e0202 */
[----:B------:R-:W-:-:S13]  /*0110*/  ISETP.GE.U32.AND P0, PT, R2, R7, PT ;  /* 0x000000070200720c */ /* 0x000fda0003f06070 */
[----:B------:R-:W-:Y:S01]  /*0120*/  @P0 IADD3 R2, PT, PT, R2, -R7, RZ ;  /* 0x8000000702020210 */ /* 0x000fe20007ffe0ff */
[----:B------:R-:W-:-:S03]  /*0130*/  @P0 VIADD R5, R5, 0x1 ;  /* 0x0000000105050836 */ /* 0x000fc60000000000 */
[----:B------:R-:W-:-:S13]  /*0140*/  ISETP.GE.U32.AND P1, PT, R2, R7, PT ;  /* 0x000000070200720c */ /* 0x000fda0003f26070 */
[----:B------:R-:W-:Y:S02]  /*0150*/  @P1 IADD3 R5, PT, PT, R5, 0x1, RZ ;  /* 0x0000000105051810 */ /* 0x000fe40007ffe0ff */
[----:B------:R-:W-:-:S04]  /*0160*/  @!P2 LOP3.LUT R5, RZ, R7, RZ, 0x33, !PT ;  /* 0x00000007ff05a212 */ /* 0x000fc800078e33ff */
[----:B------:R-:W0:Y:S01]  /*0170*/  I2F.U32.RP R4, R5 ;  /* 0x0000000500047306 */ /* 0x000e220000209000 */
[----:B------:R-:W-:-:S07]  /*0180*/  ISETP.NE.U32.AND P2, PT, R5, RZ, PT ;  /* 0x000000ff0500720c */ /* 0x000fce0003f45070 */
[----:B0-----:R-:W0:Y:S02]  /*0190*/  MUFU.RCP R4, R4 ;  /* 0x0000000400047308 */ /* 0x001e240000001000 */
[----:B0-----:R-:W-:-:S06]  /*01a0*/  VIADD R2, R4, 0xffffffe ;  /* 0x0ffffffe04027836 */ /* 0x001fcc0000000000 */
[----:B------:R0:W1:Y:S02]  /*01b0*/  F2I.FTZ.U32.TRUNC.NTZ R3, R2 ;  /* 0x0000000200037305 */ /* 0x000064000021f000 */
[----:B0-----:R-:W-:Y:S02]  /*01c0*/  IMAD.MOV.U32 R2, RZ, RZ, RZ ;  /* 0x000000ffff027224 */ /* 0x001fe400078e00ff */
[----:B-1----:R-:W-:-:S05]  /*01d0*/  IMAD R6, R5, R3, RZ ;  /* 0x0000000305067224 */ /* 0x002fca00078e02ff */
[----:B------:R-:W-:-:S05]  /*01e0*/  IADD3 R9, PT, PT, -R6, RZ, RZ ;  /* 0x000000ff06097210 */ /* 0x000fca0007ffe1ff */
[----:B------:R-:W-:Y:S02]  /*01f0*/  IMAD.HI.U32 R3, R3, R9, R2 ;  /* 0x0000000903037227 */ /* 0x000fe400078e0002 */
[----:B------:R-:W0:Y:S04]  /*0200*/  S2R R2, SR_TID.X ;  /* 0x0000000000027919 */ /* 0x000e280000002100 */
[----:B--2---:R-:W-:-:S05]  /*0210*/  IMAD.HI.U32 R6, R3, UR4, RZ ;  /* 0x0000000403067c27 */ /* 0x004fca000f8e00ff */
[----:B------:R-:W-:-:S05]  /*0220*/  IADD3 R8, PT, PT, -R6, RZ, RZ ;  /* 0x000000ff06087210 */ /* 0x000fca0007ffe1ff */
[----:B------:R-:W-:-:S05]  /*0230*/  IMAD R8, R5, R8, UR4 ;  /* 0x0000000405087e24 */ /* 0x000fca000f8e0208 */
[----:B------:R-:W-:-:S13]  /*0240*/  ISETP.GE.U32.AND P0, PT, R8, R5, PT ;  /* 0x000000050800720c */ /* 0x000fda0003f06070 */
[----:B------:R-:W-:Y:S01]  /*0250*/  @P0 IMAD.IADD R8, R8, 0x1, -R5 ;  /* 0x0000000108080824 */ /* 0x000fe200078e0a05 */
[----:B------:R-:W-:-:S04]  /*0260*/  @P0 IADD3 R6, PT, PT, R6, 0x1, RZ ;  /* 0x0000000106060810 */ /* 0x000fc80007ffe0ff */
[----:B------:R-:W-:-:S13]  /*0270*/  ISETP.GE.U32.AND P1, PT, R8, R5, PT ;  /* 0x000000050800720c */ /* 0x000fda0003f26070 */
[----:B------:R-:W-:Y:S01]  /*0280*/  @P1 VIADD R6, R6, 0x1 ;  /* 0x0000000106061836 */ /* 0x000fe20000000000 */
[----:B------:R-:W-:-:S04]  /*0290*/  @!P2 LOP3.LUT R6, RZ, R5, RZ, 0x33, !PT ;  /* 0x00000005ff06a212 */ /* 0x000fc800078e33ff */
[----:B------:R-:W-:-:S05]  /*02a0*/  IADD3 R4, PT, PT, -R6, RZ, RZ ;  /* 0x000000ff06047210 */ /* 0x000fca0007ffe1ff */
[----:B------:R-:W-:-:S04]  /*02b0*/  IMAD R5, R5, R4, UR4 ;  /* 0x0000000405057e24 */ /* 0x000fc8000f8e0204 */
[----:B0-----:R-:W-:-:S05]  /*02c0*/  IMAD R5, R5, R7, R2 ;  /* 0x0000000705057224 */ /* 0x001fca00078e0202 */
[----:B------:R-:W-:-:S13]  /*02d0*/  ISETP.GE.U32.AND P0, PT, R5, R0, PT ;  /* 0x000000000500720c */ /* 0x000fda0003f06070 */
[----:B------:R-:W-:Y:S05]  /*02e0*/  @P0 EXIT ;  /* 0x000000000000094d */ /* 0x000fea0003800000 */
[----:B------:R-:W0:Y:S01]  /*02f0*/  LDCU UR4, c[0x0][0x3a0] ;  /* 0x00007400ff0477ac */ /* 0x000e220008000800 */
[----:B------:R-:W-:Y:S01]  /*0300*/  IMAD R7, R5, 0x3, RZ ;  /* 0x0000000305077824 */ /* 0x000fe200078e02ff */
[----:B------:R-:W0:Y:S01]  /*0310*/  LDCU UR5, c[0x0][0x398] ;  /* 0x00007300ff0577ac */ /* 0x000e220008000800 */
[----:B------:R-:W1:Y:S01]  /*0320*/  LDCU UR6, c[0x0][0x394] ;  /* 0x00007280ff0677ac */ /* 0x000e620008000800 */
[----:B------:R-:W2:Y:S01]  /*0330*/  LDCU.128 UR8, c[0x0][0x380] ;  /* 0x00007000ff0877ac */ /* 0x000ea20008000c00 */
[----:B0-----:R-:W-:-:S06]  /*0340*/  UIMAD UR4, UR4, UR5, URZ ;  /* 0x00000005040472a4 */ /* 0x001fcc000f8e02ff */
[----:B------:R-:W-:-:S04]  /*0350*/  IMAD R2, R6, UR4, RZ ;  /* 0x0000000406027c24 */ /* 0x000fc8000f8e02ff */
[----:B-1----:R-:W-:Y:S01]  /*0360*/  IMAD R8, R7, UR6, R2 ;  /* 0x0000000607087c24 */ /* 0x002fe2000f8e0202 */
[----:B------:R-:W0:Y:S04]  /*0370*/  LDCU.64 UR4, c[0x0][0x358] ;  /* 0x00006b00ff0477ac */ /* 0x000e280008000a00 */
[----:B--2---:R-:W-:-:S05]  /*0380*/  IADD3 R2, P0, PT, R8, UR10, RZ ;  /* 0x0000000a08027c10 */ /* 0x004fca000ff1e0ff */
[----:B------:R-:W-:-:S05]  /*0390*/  IMAD.X R3, RZ, RZ, UR11, P0 ;  /* 0x0000000bff037e24 */ /* 0x000fca00080e06ff */
[----:B0-----:R-:W2:Y:S01]  /*03a0*/  LDG.E.U8 R11, desc[UR4][R2.64] ;  /* 0x00000004020b7981 */ /* 0x001ea2000c1e1100 */
[----:B------:R-:W-:-:S05]  /*03b0*/  MOV R5, 0x3 ;  /* 0x0000000300057802 */ /* 0x000fca0000000f00 */
[----:B------:R-:W-:-:S05]  /*03c0*/  IMAD R0, R0, R5, 0x3 ;  /* 0x0000000300007424 */ /* 0x000fca00078e0205 */
[----:B------:R-:W-:-:S05]  /*03d0*/  LOP3.LUT R5, R0, 0xfffffffc, RZ, 0xc0, !PT ;  /* 0xfffffffc00057812 */ /* 0x000fca00078ec0ff */
[----:B------:R-:W-:Y:S02]  /*03e0*/  IMAD R0, R6, R5, R7 ;  /* 0x0000000506007224 */ /* 0x000fe400078e0207 */
[----:B------:R-:W-:-:S03]  /*03f0*/  VIADD R6, R8, 0x1 ;  /* 0x0000000108067836 */ /* 0x000fc60000000000 */
[----:B------:R-:W-:Y:S02]  /*0400*/  IADD3 R4, P0, PT, R0, UR8, RZ ;  /* 0x0000000800047c10 */ /* 0x000fe4000ff1e0ff */
[----:B------:R-:W-:Y:S02]  /*0410*/  IADD3 R6, P1, PT, R6, UR10, RZ ;  /* 0x0000000a06067c10 */ /* 0x000fe4000ff3e0ff */
[----:B------:R-:W-:-:S03]  /*0420*/  IADD3.X R5, PT, PT, RZ, UR9, RZ, P0, !PT ;  /* 0x00000009ff057c10 */ /* 0x000fc600087fe4ff */
[----:B------:R-:W-:Y:S02]  /*0430*/  IMAD.X R7, RZ, RZ, UR11, P1 ;  /* 0x0000000bff077e24 */ /* 0x000fe400088e06ff */
[----:B--2---:R0:W-:Y:S04]  /*0440*/  STG.E.U8 desc[UR4][R4.64], R11 ;  /* 0x0000000b04007986 */ /* 0x0041e8000c101104 */
[----:B------:R-:W2:Y:S01]  /*0450*/  LDG.E.U8 R7, desc[UR4][R6.64] ;  /* 0x0000000406077981 */ /* 0x000ea2000c1e1100 */
[----:B------:R-:W-:Y:S01]  /*0460*/  VIADD R8, R8, 0x2 ;  /* 0x0000000208087836 */ /* 0x000fe20000000000 */
[----:B------:R-:W-:-:S04]  /*0470*/  IADD3 R2, PT, PT, R0, 0x1, RZ ;  /* 0x0000000100027810 */ /* 0x000fc80007ffe0ff */
[----:B------:R-:W-:Y:S02]  /*0480*/  IADD3 R8, P1, PT, R8, UR10, RZ ;  /* 0x0000000a08087c10 */ /* 0x000fe4000ff3e0ff */
[----:B------:R-:W-:-:S03]  /*0490*/  IADD3 R2, P0, PT, R2, UR8, RZ ;  /* 0x0000000802027c10 */ /* 0x000fc6000ff1e0ff */
[----:B------:R-:W-:Y:S01]  /*04a0*/  IMAD.X R9, RZ, RZ, UR11, P1 ;  /* 0x0000000bff097e24 */ /* 0x000fe200088e06ff */
[----:B------:R-:W-:-:S05]  /*04b0*/  IADD3.X R3, PT, PT, RZ, UR9, RZ, P0, !PT ;  /* 0x00000009ff037c10 */ /* 0x000fca00087fe4ff */
[----:B--2---:R-:W-:Y:S04]  /*04c0*/  STG.E.U8 desc[UR4][R2.64], R7 ;  /* 0x0000000702007986 */ /* 0x004fe8000c101104 */
[----:B------:R-:W2:Y:S01]  /*04d0*/  LDG.E.U8 R9, desc[UR4][R8.64] ;  /* 0x0000000408097981 */ /* 0x000ea2000c1e1100 */
[----:B------:R-:W-:-:S04]  /*04e0*/  IADD3 R0, PT, PT, R0, 0x2, RZ ;  /* 0x0000000200007810 */ /* 0x000fc80007ffe0ff */
[----:B0-----:R-:W-:-:S05]  /*04f0*/  IADD3 R4, P0, PT, R0, UR8, RZ ;  /* 0x0000000800047c10 */ /* 0x001fca000ff1e0ff */
[----:B------:R-:W-:-:S05]  /*0500*/  IMAD.X R5, RZ, RZ, UR9, P0 ;  /* 0x00000009ff057e24 */ /* 0x000fca00080e06ff */
[----:B--2---:R-:W-:Y:S01]  /*0510*/  STG.E.U8 desc[UR4][R4.64], R9 ;  /* 0x0000000904007986 */ /* 0x004fe2000c101104 */
[----:B------:R-:W-:Y:S05]  /*0520*/  EXIT ;  /* 0x000000000000794d */ /* 0x000fea0003800000 */
.L_x_0:
[----:B------:R-:W-:-:S00]  /*0530*/  BRA `(.L_x_0) ;  /* 0xfffffffc00fc7947 */ /* 0x000fc0000383ffff */
[----:B------:R-:W-:-:S00]  /*0540*/  NOP ;  /* 0x0000000000007918 */ /* 0x000fc00000000000 */
        /* <DEDUP_REMOVED lines=11> */
.L_x_1:


//--------------------- .nv.shared.reserved.0     --------------------------
	.section	.nv.shared.reserved.0,"aw",@nobits
	.weak		__nv_reservedSMEM_offset_0_alias
	.size		__nv_reservedSMEM_offset_0_alias, 0, 64
	.other		__nv_reservedSMEM_offset_0_alias,@"STO_CUDA_RESERVED_SHARED STV_DEFAULT"
__nv_reservedSMEM_offset_0_alias:
	.zero		0
	.zero		64


//--------------------- .nv.constant0._Z8ImShrunkPhS_jjjjj --------------------------
	.section	.nv.constant0._Z8ImShrunkPhS_jjjjj,"a",@progbits
	.sectionflags	@""
	.align	4
.nv.constant0._Z8ImShrunkPhS_jjjjj:
	.zero		932


//--------------------- SYMBOLS --------------------------

	.type		.nv.reservedSmem.offset0,@object
	.size		.nv.reservedSmem.offset0,0x4
